//
// Generated by NVIDIA NVVM Compiler
//
// Compiler Build ID: CL-36424714
// Cuda compilation tools, release 13.0, V13.0.88
// Based on NVVM 20.0.0
//

.version 9.0
.target sm_100
.address_size 64

	// .globl	_Z17reduction_complexPfS_ii

.visible .entry _Z17reduction_complexPfS_ii(
	.param .u64 .ptr .align 1 _Z17reduction_complexPfS_ii_param_0,
	.param .u64 .ptr .align 1 _Z17reduction_complexPfS_ii_param_1,
	.param .u32 _Z17reduction_complexPfS_ii_param_2,
	.param .u32 _Z17reduction_complexPfS_ii_param_3
)
{
	.reg .pred 	%p<13>;
	.reg .b32 	%r<57>;
	.reg .b32 	%f<144>;
	.reg .b64 	%rd<33>;

	ld.param.u64 	%rd7, [_Z17reduction_complexPfS_ii_param_0];
	ld.param.u64 	%rd8, [_Z17reduction_complexPfS_ii_param_1];
	ld.param.u32 	%r28, [_Z17reduction_complexPfS_ii_param_2];
	ld.param.u32 	%r29, [_Z17reduction_complexPfS_ii_param_3];
	cvta.to.global.u64 	%rd1, %rd7;
	cvta.to.global.u64 	%rd2, %rd8;
	setp.lt.s32 	%p1, %r28, 1;
	mov.f32 	%f143, 0f00000000;
	@%p1 bra 	$L__BB0_13;
	mov.u32 	%r31, %ctaid.x;
	mov.u32 	%r32, %tid.x;
	add.s32 	%r1, %r31, %r32;
	add.s32 	%r33, %r28, -1;
	shr.u32 	%r34, %r33, 18;
	add.s32 	%r2, %r34, 1;
	and.b32  	%r3, %r2, 15;
	setp.lt.u32 	%p2, %r28, 3932161;
	mov.b32 	%r51, 0;
	mov.f32 	%f143, 0f00000000;
	@%p2 bra 	$L__BB0_4;
	and.b32  	%r36, %r2, 32752;
	neg.s32 	%r49, %r36;
	mul.wide.u32 	%rd9, %r1, 8;
	add.s64 	%rd10, %rd9, %rd1;
	add.s64 	%rd32, %rd10, 16777216;
	mov.b32 	%r51, 0;
	mov.f32 	%f143, 0f00000000;
	mov.u32 	%r48, %r1;
$L__BB0_3:
	.pragma "nounroll";
	mul.wide.u32 	%rd11, %r48, 8;
	add.s64 	%rd12, %rd1, %rd11;
	ld.global.v2.f32 	{%f18, %f19}, [%rd12];
	add.f32 	%f20, %f143, %f18;
	add.f32 	%f21, %f20, %f19;
	ld.global.v2.f32 	{%f22, %f23}, [%rd32+-14680064];
	add.f32 	%f24, %f21, %f22;
	add.f32 	%f25, %f24, %f23;
	ld.global.v2.f32 	{%f26, %f27}, [%rd32+-12582912];
	add.f32 	%f28, %f25, %f26;
	add.f32 	%f29, %f28, %f27;
	ld.global.v2.f32 	{%f30, %f31}, [%rd32+-10485760];
	add.f32 	%f32, %f29, %f30;
	add.f32 	%f33, %f32, %f31;
	ld.global.v2.f32 	{%f34, %f35}, [%rd32+-8388608];
	add.f32 	%f36, %f33, %f34;
	add.f32 	%f37, %f36, %f35;
	ld.global.v2.f32 	{%f38, %f39}, [%rd32+-6291456];
	add.f32 	%f40, %f37, %f38;
	add.f32 	%f41, %f40, %f39;
	ld.global.v2.f32 	{%f42, %f43}, [%rd32+-4194304];
	add.f32 	%f44, %f41, %f42;
	add.f32 	%f45, %f44, %f43;
	ld.global.v2.f32 	{%f46, %f47}, [%rd32+-2097152];
	add.f32 	%f48, %f45, %f46;
	add.f32 	%f49, %f48, %f47;
	ld.global.v2.f32 	{%f50, %f51}, [%rd32];
	add.f32 	%f52, %f49, %f50;
	add.f32 	%f53, %f52, %f51;
	ld.global.v2.f32 	{%f54, %f55}, [%rd32+2097152];
	add.f32 	%f56, %f53, %f54;
	add.f32 	%f57, %f56, %f55;
	ld.global.v2.f32 	{%f58, %f59}, [%rd32+4194304];
	add.f32 	%f60, %f57, %f58;
	add.f32 	%f61, %f60, %f59;
	ld.global.v2.f32 	{%f62, %f63}, [%rd32+6291456];
	add.f32 	%f64, %f61, %f62;
	add.f32 	%f65, %f64, %f63;
	ld.global.v2.f32 	{%f66, %f67}, [%rd32+8388608];
	add.f32 	%f68, %f65, %f66;
	add.f32 	%f69, %f68, %f67;
	ld.global.v2.f32 	{%f70, %f71}, [%rd32+10485760];
	add.f32 	%f72, %f69, %f70;
	add.f32 	%f73, %f72, %f71;
	ld.global.v2.f32 	{%f74, %f75}, [%rd32+12582912];
	add.f32 	%f76, %f73, %f74;
	add.f32 	%f77, %f76, %f75;
	ld.global.v2.f32 	{%f78, %f79}, [%rd32+14680064];
	add.f32 	%f80, %f77, %f78;
	add.f32 	%f143, %f80, %f79;
	add.s32 	%r51, %r51, 4194304;
	add.s32 	%r49, %r49, 16;
	add.s32 	%r48, %r48, 4194304;
	add.s64 	%rd32, %rd32, 33554432;
	setp.ne.s32 	%p3, %r49, 0;
	@%p3 bra 	$L__BB0_3;
$L__BB0_4:
	setp.eq.s32 	%p4, %r3, 0;
	@%p4 bra 	$L__BB0_13;
	and.b32  	%r12, %r2, 7;
	setp.lt.u32 	%p5, %r3, 8;
	@%p5 bra 	$L__BB0_7;
	add.s32 	%r37, %r1, %r51;
	mul.wide.u32 	%rd13, %r37, 8;
	add.s64 	%rd14, %rd1, %rd13;
	ld.global.v2.f32 	{%f82, %f83}, [%rd14];
	add.f32 	%f84, %f143, %f82;
	add.f32 	%f85, %f84, %f83;
	cvt.u64.u32 	%rd15, %r1;
	cvt.u64.u32 	%rd16, %r51;
	add.s64 	%rd17, %rd15, %rd16;
	shl.b64 	%rd18, %rd17, 3;
	add.s64 	%rd19, %rd1, %rd18;
	ld.global.v2.f32 	{%f86, %f87}, [%rd19+2097152];
	add.f32 	%f88, %f85, %f86;
	add.f32 	%f89, %f88, %f87;
	ld.global.v2.f32 	{%f90, %f91}, [%rd19+4194304];
	add.f32 	%f92, %f89, %f90;
	add.f32 	%f93, %f92, %f91;
	ld.global.v2.f32 	{%f94, %f95}, [%rd19+6291456];
	add.f32 	%f96, %f93, %f94;
	add.f32 	%f97, %f96, %f95;
	ld.global.v2.f32 	{%f98, %f99}, [%rd19+8388608];
	add.f32 	%f100, %f97, %f98;
	add.f32 	%f101, %f100, %f99;
	ld.global.v2.f32 	{%f102, %f103}, [%rd19+10485760];
	add.f32 	%f104, %f101, %f102;
	add.f32 	%f105, %f104, %f103;
	ld.global.v2.f32 	{%f106, %f107}, [%rd19+12582912];
	add.f32 	%f108, %f105, %f106;
	add.f32 	%f109, %f108, %f107;
	ld.global.v2.f32 	{%f110, %f111}, [%rd19+14680064];
	add.f32 	%f112, %f109, %f110;
	add.f32 	%f143, %f112, %f111;
	add.s32 	%r51, %r51, 2097152;
$L__BB0_7:
	setp.eq.s32 	%p6, %r12, 0;
	@%p6 bra 	$L__BB0_13;
	and.b32  	%r15, %r2, 3;
	setp.lt.u32 	%p7, %r12, 4;
	@%p7 bra 	$L__BB0_10;
	add.s32 	%r38, %r1, %r51;
	mul.wide.u32 	%rd20, %r38, 8;
	add.s64 	%rd21, %rd1, %rd20;
	ld.global.v2.f32 	{%f114, %f115}, [%rd21];
	add.f32 	%f116, %f143, %f114;
	add.f32 	%f117, %f116, %f115;
	cvt.u64.u32 	%rd22, %r1;
	cvt.u64.u32 	%rd23, %r51;
	add.s64 	%rd24, %rd22, %rd23;
	shl.b64 	%rd25, %rd24, 3;
	add.s64 	%rd26, %rd1, %rd25;
	ld.global.v2.f32 	{%f118, %f119}, [%rd26+2097152];
	add.f32 	%f120, %f117, %f118;
	add.f32 	%f121, %f120, %f119;
	ld.global.v2.f32 	{%f122, %f123}, [%rd26+4194304];
	add.f32 	%f124, %f121, %f122;
	add.f32 	%f125, %f124, %f123;
	ld.global.v2.f32 	{%f126, %f127}, [%rd26+6291456];
	add.f32 	%f128, %f125, %f126;
	add.f32 	%f143, %f128, %f127;
	add.s32 	%r51, %r51, 1048576;
$L__BB0_10:
	setp.eq.s32 	%p8, %r15, 0;
	@%p8 bra 	$L__BB0_13;
	add.s32 	%r55, %r1, %r51;
	neg.s32 	%r54, %r15;
$L__BB0_12:
	.pragma "nounroll";
	mul.wide.u32 	%rd27, %r55, 8;
	add.s64 	%rd28, %rd1, %rd27;
	ld.global.v2.f32 	{%f129, %f130}, [%rd28];
	add.f32 	%f131, %f143, %f129;
	add.f32 	%f143, %f131, %f130;
	add.s32 	%r55, %r55, 262144;
	add.s32 	%r54, %r54, 1;
	setp.ne.s32 	%p9, %r54, 0;
	@%p9 bra 	$L__BB0_12;
$L__BB0_13:
	mov.u32 	%r39, %ctaid.x;
	mov.u32 	%r40, %tid.x;
	add.s32 	%r24, %r39, %r40;
	mul.wide.u32 	%rd29, %r24, 4;
	add.s64 	%rd6, %rd2, %rd29;
	st.global.f32 	[%rd6], %f143;
	bar.sync 	0;
	setp.lt.s32 	%p10, %r29, 2;
	@%p10 bra 	$L__BB0_18;
	mov.b32 	%r56, 1;
$L__BB0_15:
	add.s32 	%r42, %r56, -1;
	not.b32 	%r43, %r56;
	and.b32  	%r44, %r43, %r42;
	popc.b32 	%r45, %r44;
	shr.u32 	%r46, %r29, %r45;
	shr.u32 	%r26, %r46, 1;
	setp.ge.u32 	%p11, %r24, %r26;
	@%p11 bra 	$L__BB0_17;
	ld.global.f32 	%f132, [%rd6];
	add.s32 	%r47, %r26, %r24;
	mul.wide.u32 	%rd30, %r47, 4;
	add.s64 	%rd31, %rd2, %rd30;
	ld.global.f32 	%f133, [%rd31];
	add.f32 	%f134, %f132, %f133;
	st.global.f32 	[%rd6], %f134;
$L__BB0_17:
	bar.sync 	0;
	shl.b32 	%r56, %r56, 1;
	setp.lt.s32 	%p12, %r56, %r29;
	@%p12 bra 	$L__BB0_15;
$L__BB0_18:
	ret;

}


// ===== COMPILED SASS (sm_100) =====

	.target	sm_100

	.elftype	@"ET_EXEC"


//--------------------- .note.nv.tkinfo           --------------------------
	.section	.note.nv.tkinfo,"",@"SHT_NOTE"
	.sectionflags	@"SHF_NOTE_NV_TKINFO"
	.tkinfo
        /*0018*/ 	.word	0x00000002
        /*0030*/ 	.string	""
        /*0030*/ 	.string	"ptxas"
        /*0030*/ 	.string	"Cuda compilation tools, release 13.0, V13.0.88"
        /*0030*/ 	.string	"Build cuda_13.0.r13.0/compiler.36424714_0"
        /*0030*/ 	.string	"-arch sm_100 -m 64 "



//--------------------- .note.nv.cuinfo           --------------------------
	.section	.note.nv.cuinfo,"",@"SHT_NOTE"
	.sectionflags	@"SHF_NOTE_NV_CUINFO"
        /*0018*/ 	.short	0x0002
        /*001a*/ 	.short	0x0064
        /*001c*/ 	.short	0x0082
	.zero		2


//--------------------- .nv.info                  --------------------------
	.section	.nv.info,"",@"SHT_CUDA_INFO"
	.align	4


	//----- nvinfo : EIATTR_REGCOUNT
	.align		4
        /*0000*/ 	.byte	0x04, 0x2f
        /*0002*/ 	.short	(.L_1 - .L_0)
	.align		4
.L_0:
        /*0004*/ 	.word	index@(_Z17reduction_complexPfS_ii)
        /*0008*/ 	.word	0x00000020


	//----- nvinfo : EIATTR_FRAME_SIZE
	.align		4
.L_1:
        /*000c*/ 	.byte	0x04, 0x11
        /*000e*/ 	.short	(.L_3 - .L_2)
	.align		4
.L_2:
        /*0010*/ 	.word	index@(_Z17reduction_complexPfS_ii)
        /*0014*/ 	.word	0x00000000


	//----- nvinfo : EIATTR_MIN_STACK_SIZE
	.align		4
.L_3:
        /*0018*/ 	.byte	0x04, 0x12
        /*001a*/ 	.short	(.L_5 - .L_4)
	.align		4
.L_4:
        /*001c*/ 	.word	index@(_Z17reduction_complexPfS_ii)
        /*0020*/ 	.word	0x00000000
.L_5:


//--------------------- .nv.compat                --------------------------
	.section	.nv.compat,"",@"SHT_CUDA_COMPAT_INFO"
	.align	4
        /*0000*/ 	.byte	0x02, 0x09, 0x00, 0x00, 0x02, 0x02, 0x01, 0x00, 0x02, 0x05, 0x05, 0x00, 0x03, 0x07, 0x01, 0x01
        /*0010*/ 	.byte	0x02, 0x03, 0x00, 0x00, 0x02, 0x06, 0x01, 0x00, 0x04, 0x0b, 0x08, 0x00, 0x09, 0x00, 0x00, 0x00
        /*0020*/ 	.byte	0x00, 0x00, 0x00, 0x00


//--------------------- .nv.info._Z17reduction_complexPfS_ii --------------------------
	.section	.nv.info._Z17reduction_complexPfS_ii,"",@"SHT_CUDA_INFO"
	.sectionflags	@""
	.align	4


	//----- nvinfo : EIATTR_CUDA_API_VERSION
	.align		4
        /*0000*/ 	.byte	0x04, 0x37
        /*0002*/ 	.short	(.L_7 - .L_6)
.L_6:
        /*0004*/ 	.word	0x00000082


	//----- nvinfo : EIATTR_KPARAM_INFO
	.align		4
.L_7:
        /*0008*/ 	.byte	0x04, 0x17
        /*000a*/ 	.short	(.L_9 - .L_8)
.L_8:
        /*000c*/ 	.word	0x00000000
        /*0010*/ 	.short	0x0003
        /*0012*/ 	.short	0x0014
        /*0014*/ 	.byte	0x00, 0xf0, 0x11, 0x00


	//----- nvinfo : EIATTR_KPARAM_INFO
	.align		4
.L_9:
        /*0018*/ 	.byte	0x04, 0x17
        /*001a*/ 	.short	(.L_11 - .L_10)
.L_10:
        /*001c*/ 	.word	0x00000000
        /*0020*/ 	.short	0x0002
        /*0022*/ 	.short	0x0010
        /*0024*/ 	.byte	0x00, 0xf0, 0x11, 0x00


	//----- nvinfo : EIATTR_KPARAM_INFO
	.align		4
.L_11:
        /*0028*/ 	.byte	0x04, 0x17
        /*002a*/ 	.short	(.L_13 - .L_12)
.L_12:
        /*002c*/ 	.word	0x00000000
        /*0030*/ 	.short	0x0001
        /*0032*/ 	.short	0x0008
        /*0034*/ 	.byte	0x00, 0xf5, 0x21, 0x00


	//----- nvinfo : EIATTR_KPARAM_INFO
	.align		4
.L_13:
        /*0038*/ 	.byte	0x04, 0x17
        /*003a*/ 	.short	(.L_15 - .L_14)
.L_14:
        /*003c*/ 	.word	0x00000000
        /*0040*/ 	.short	0x0000
        /*0042*/ 	.short	0x0000
        /*0044*/ 	.byte	0x00, 0xf5, 0x21, 0x00


	//----- nvinfo : EIATTR_SPARSE_MMA_MASK
	.align		4
.L_15:
        /*0048*/ 	.byte	0x03, 0x50
        /*004a*/ 	.short	0x0000


	//----- nvinfo : EIATTR_MAXREG_COUNT
	.align		4
        /*004c*/ 	.byte	0x03, 0x1b
        /*004e*/ 	.short	0x00ff


	//----- nvinfo : EIATTR_NUM_BARRIERS
	.align		4
        /*0050*/ 	.byte	0x02, 0x4c
        /*0052*/ 	.byte	0x01
	.zero		1


	//----- nvinfo : EIATTR_MERCURY_ISA_VERSION
	.align		4
        /*0054*/ 	.byte	0x03, 0x5f
        /*0056*/ 	.short	0x0101


	//----- nvinfo : EIATTR_VRC_CTA_INIT_COUNT
	.align		4
        /*0058*/ 	.byte	0x02, 0x4a
	.zero		1
	.zero		1


	//----- nvinfo : EIATTR_EXIT_INSTR_OFFSETS
	.align		4
        /*005c*/ 	.byte	0x04, 0x1c
        /*005e*/ 	.short	(.L_17 - .L_16)


	//   ....[0]....
.L_16:
        /*0060*/ 	.word	0x00000ad0


	//   ....[1]....
        /*0064*/ 	.word	0x00000c40


	//----- nvinfo : EIATTR_CRS_STACK_SIZE
	.align		4
.L_17:
        /*0068*/ 	.byte	0x04, 0x1e
        /*006a*/ 	.short	(.L_19 - .L_18)
.L_18:
        /*006c*/ 	.word	0x00000000


	//----- nvinfo : EIATTR_CBANK_PARAM_SIZE
	.align		4
.L_19:
        /*0070*/ 	.byte	0x03, 0x19
        /*0072*/ 	.short	0x0018


	//----- nvinfo : EIATTR_PARAM_CBANK
	.align		4
        /*0074*/ 	.byte	0x04, 0x0a
        /*0076*/ 	.short	(.L_21 - .L_20)
	.align		4
.L_20:
        /*0078*/ 	.word	index@(.nv.constant0._Z17reduction_complexPfS_ii)
        /*007c*/ 	.short	0x0380
        /*007e*/ 	.short	0x0018


	//----- nvinfo : EIATTR_SW_WAR
	.align		4
.L_21:
        /*0080*/ 	.byte	0x04, 0x36
        /*0082*/ 	.short	(.L_23 - .L_22)
.L_22:
        /*0084*/ 	.word	0x00000008
.L_23:


//--------------------- .nv.callgraph             --------------------------
	.section	.nv.callgraph,"",@"SHT_CUDA_CALLGRAPH"
	.align	4
	.sectionentsize	8
	.align		4
        /*0000*/ 	.word	0x00000000
	.align		4
        /*0004*/ 	.word	0xffffffff
	.align		4
        /*0008*/ 	.word	0x00000000
	.align		4
        /*000c*/ 	.word	0xfffffffe
	.align		4
        /*0010*/ 	.word	0x00000000
	.align		4
        /*0014*/ 	.word	0xfffffffd
	.align		4
        /*0018*/ 	.word	0x00000000
	.align		4
        /*001c*/ 	.word	0xfffffffc


//--------------------- .text._Z17reduction_complexPfS_ii --------------------------
	.section	.text._Z17reduction_complexPfS_ii,"ax",@progbits
	.align	128
        .global         _Z17reduction_complexPfS_ii
        .type           _Z17reduction_complexPfS_ii,@function
        .size           _Z17reduction_complexPfS_ii,(.L_x_10 - _Z17reduction_complexPfS_ii)
        .other          _Z17reduction_complexPfS_ii,@"STO_CUDA_ENTRY STV_DEFAULT"
_Z17reduction_complexPfS_ii:
.text._Z17reduction_complexPfS_ii:
[----:B------:R-:W-:Y:S01]  /*0000*/  LDC R1, c[0x0][0x37c] ;  /* 0x0000df00ff017b82 */ /* 0x000fe20000000800 */
[----:B------:R-:W0:Y:S01]  /*0010*/  LDCU UR10, c[0x0][0x390] ;  /* 0x00007200ff0a77ac */ /* 0x000e220008000800 */
[----:B------:R-:W-:Y:S01]  /*0020*/  HFMA2 R13, -RZ, RZ, 0, 0 ;  /* 0x00000000ff0d7431 */ /* 0x000fe200000001ff */
[----:B------:R-:W1:Y:S01]  /*0030*/  LDCU.64 UR8, c[0x0][0x358] ;  /* 0x00006b00ff0877ac */ /* 0x000e620008000a00 */
[----:B0-----:R-:W-:-:S09]  /*0040*/  UISETP.GE.AND UP0, UPT, UR10, 0x1, UPT ;  /* 0x000000010a00788c */ /* 0x001fd2000bf06270 */
[----:B-1----:R-:W-:Y:S05]  /*0050*/  BRA.U !UP0, `(.L_x_0) ;  /* 0x0000000908787547 */ /* 0x002fea000b800000 */
[----:B------:R-:W0:Y:S01]  /*0060*/  S2R R21, SR_TID.X ;  /* 0x0000000000157919 */ /* 0x000e220000002100 */
[----:B------:R-:W0:Y:S01]  /*0070*/  S2UR UR6, SR_CTAID.X ;  /* 0x00000000000679c3 */ /* 0x000e220000002500 */
[----:B------:R-:W-:Y:S01]  /*0080*/  UISETP.GE.U32.AND UP1, UPT, UR10, 0x3c0001, UPT ;  /* 0x003c00010a00788c */ /* 0x000fe2000bf26070 */
[----:B------:R-:W-:Y:S01]  /*0090*/  MOV R13, RZ ;  /* 0x000000ff000d7202 */ /* 0x000fe20000000f00 */
[----:B------:R-:W-:-:S04]  /*00a0*/  UIADD3 UR4, UPT, UPT, UR10, -0x1, URZ ;  /* 0xffffffff0a047890 */ /* 0x000fc8000fffe0ff */
[----:B------:R-:W-:-:S03]  /*00b0*/  ULEA.HI UR5, UR4, 0x1, URZ, 0xe ;  /* 0x0000000104057891 */ /* 0x000fc6000f8f70ff */
[----:B------:R-:W-:Y:S01]  /*00c0*/  UMOV UR4, URZ ;  /* 0x000000ff00047c82 */ /* 0x000fe20008000000 */
[----:B------:R-:W-:-:S04]  /*00d0*/  ULOP3.LUT UR7, UR5, 0xf, URZ, 0xc0, !UPT ;  /* 0x0000000f05077892 */ /* 0x000fc8000f8ec0ff */
[----:B------:R-:W-:Y:S01]  /*00e0*/  UISETP.NE.AND UP0, UPT, UR7, URZ, UPT ;  /* 0x000000ff0700728c */ /* 0x000fe2000bf05270 */
[----:B0-----:R-:W-:Y:S01]  /*00f0*/  IADD3 R21, PT, PT, R21, UR6, RZ ;  /* 0x0000000615157c10 */ /* 0x001fe2000fffe0ff */
[----:B------:R-:W-:Y:S09]  /*0100*/  BRA.U !UP1, `(.L_x_1) ;  /* 0x0000000509147547 */ /* 0x000ff2000b800000 */
[----:B------:R-:W0:Y:S01]  /*0110*/  LDC.64 R2, c[0x0][0x380] ;  /* 0x0000e000ff027b82 */ /* 0x000e220000000a00 */
[----:B------:R-:W-:Y:S01]  /*0120*/  ULOP3.LUT UR4, UR5, 0x7ff0, URZ, 0xc0, !UPT ;  /* 0x00007ff005047892 */ /* 0x000fe2000f8ec0ff */
[----:B------:R-:W-:Y:S02]  /*0130*/  MOV R13, RZ ;  /* 0x000000ff000d7202 */ /* 0x000fe40000000f00 */
[----:B------:R-:W-:Y:S01]  /*0140*/  MOV R19, R21 ;  /* 0x0000001500137202 */ /* 0x000fe20000000f00 */
[----:B------:R-:W-:-:S03]  /*0150*/  UIADD3 UR6, UPT, UPT, -UR4, URZ, URZ ;  /* 0x000000ff04067290 */ /* 0x000fc6000fffe1ff */
[----:B------:R-:W-:Y:S01]  /*0160*/  UMOV UR4, URZ ;  /* 0x000000ff00047c82 */ /* 0x000fe20008000000 */
[----:B0-----:R-:W-:-:S03]  /*0170*/  IMAD.WIDE.U32 R4, R21, 0x8, R2 ;  /* 0x0000000815047825 */ /* 0x001fc600078e0002 */
[----:B------:R-:W-:-:S04]  /*0180*/  IADD3 R4, P0, PT, R4, 0x1000000, RZ ;  /* 0x0100000004047810 */ /* 0x000fc80007f1e0ff */
[----:B------:R-:W-:-:S09]  /*0190*/  IADD3.X R5, PT, PT, RZ, R5, RZ, P0, !PT ;  /* 0x00000005ff057210 */ /* 0x000fd200007fe4ff */
.L_x_2:
[----:B------:R-:W-:Y:S01]  /*01a0*/  IMAD.WIDE.U32 R26, R19, 0x8, R2 ;  /* 0x00000008131a7825 */ /* 0x000fe200078e0002 */
[----:B------:R-:W-:Y:S01]  /*01b0*/  IADD3 R28, P0, PT, R4, -0x1000000, RZ ;  /* 0xff000000041c7810 */ /* 0x000fe20007f1e0ff */
[----:B------:R-:W2:Y:S04]  /*01c0*/  LDG.E.64 R22, desc[UR8][R4.64+-0x800000] ;  /* 0x8000000804167981 */ /* 0x000ea8000c1e1b00 */
[----:B------:R-:W3:Y:S01]  /*01d0*/  LDG.E.64 R26, desc[UR8][R26.64] ;  /* 0x000000081a1a7981 */ /* 0x000ee2000c1e1b00 */
[----:B------:R-:W-:-:S03]  /*01e0*/  IADD3.X R29, PT, PT, R5, -0x1, RZ, P0, !PT ;  /* 0xffffffff051d7810 */ /* 0x000fc600007fe4ff */
[----:B------:R-:W4:Y:S04]  /*01f0*/  LDG.E.64 R6, desc[UR8][R4.64+-0x600000] ;  /* 0xa000000804067981 */ /* 0x000f28000c1e1b00 */
[----:B------:R-:W5:Y:S04]  /*0200*/  LDG.E.64 R14, desc[UR8][R28.64+0x200000] ;  /* 0x200000081c0e7981 */ /* 0x000f68000c1e1b00 */
[----:B------:R-:W2:Y:S04]  /*0210*/  LDG.E.64 R16, desc[UR8][R28.64+0x400000] ;  /* 0x400000081c107981 */ /* 0x000ea8000c1e1b00 */
[----:B------:R-:W4:Y:S04]  /*0220*/  LDG.E.64 R24, desc[UR8][R28.64+0x600000] ;  /* 0x600000081c187981 */ /* 0x000f28000c1e1b00 */
[----:B------:R-:W4:Y:S04]  /*0230*/  LDG.E.64 R8, desc[UR8][R4.64+-0x400000] ;  /* 0xc000000804087981 */ /* 0x000f28000c1e1b00 */
[----:B------:R-:W4:Y:S01]  /*0240*/  LDG.E.64 R10, desc[UR8][R4.64+-0x200000] ;  /* 0xe0000008040a7981 */ /* 0x000f22000c1e1b00 */
[----:B---3--:R-:W-:-:S03]  /*0250*/  FADD R0, R26, R13 ;  /* 0x0000000d1a007221 */ /* 0x008fc60000000000 */
[----:B------:R-:W3:Y:S01]  /*0260*/  LDG.E.64 R12, desc[UR8][R4.64] ;  /* 0x00000008040c7981 */ /* 0x000ee2000c1e1b00 */
[----:B------:R-:W-:-:S04]  /*0270*/  FADD R0, R27, R0 ;  /* 0x000000001b007221 */ /* 0x000fc80000000000 */
[----:B-----5:R-:W-:-:S04]  /*0280*/  FADD R0, R0, R14 ;  /* 0x0000000e00007221 */ /* 0x020fc80000000000 */
[----:B------:R-:W-:Y:S02]  /*0290*/  FADD R27, R15, R0 ;  /* 0x000000000f1b7221 */ /* 0x000fe40000000000 */
[----:B------:R-:W5:Y:S02]  /*02a0*/  LDG.E.64 R14, desc[UR8][R4.64+0x200000] ;  /* 0x20000008040e7981 */ /* 0x000f64000c1e1b00 */
[----:B--2---:R-:W-:-:S04]  /*02b0*/  FADD R16, R27, R16 ;  /* 0x000000101b107221 */ /* 0x004fc80000000000 */
[----:B------:R-:W-:Y:S02]  /*02c0*/  FADD R27, R17, R16 ;  /* 0x00000010111b7221 */ /* 0x000fe40000000000 */
[----:B------:R-:W2:Y:S02]  /*02d0*/  LDG.E.64 R16, desc[UR8][R4.64+0x400000] ;  /* 0x4000000804107981 */ /* 0x000ea4000c1e1b00 */
[----:B----4-:R-:W-:Y:S01]  /*02e0*/  FADD R24, R27, R24 ;  /* 0x000000181b187221 */ /* 0x010fe20000000000 */
[----:B------:R-:W-:-:S03]  /*02f0*/  IADD3 R26, P0, PT, R4, 0x1000000, RZ ;  /* 0x01000000041a7810 */ /* 0x000fc60007f1e0ff */
[----:B------:R-:W-:Y:S02]  /*0300*/  FADD R27, R25, R24 ;  /* 0x00000018191b7221 */ /* 0x000fe40000000000 */
[----:B------:R0:W4:Y:S02]  /*0310*/  LDG.E.64 R24, desc[UR8][R4.64+0x600000] ;  /* 0x6000000804187981 */ /* 0x000124000c1e1b00 */
[----:B------:R-:W-:Y:S01]  /*0320*/  FADD R22, R27, R22 ;  /* 0x000000161b167221 */ /* 0x000fe20000000000 */
[----:B------:R-:W-:-:S03]  /*0330*/  IADD3.X R27, PT, PT, RZ, R5, RZ, P0, !PT ;  /* 0x00000005ff1b7210 */ /* 0x000fc600007fe4ff */
[----:B------:R-:W-:Y:S02]  /*0340*/  FADD R29, R23, R22 ;  /* 0x00000016171d7221 */ /* 0x000fe40000000000 */
[----:B------:R-:W4:Y:S02]  /*0350*/  LDG.E.64 R22, desc[UR8][R26.64+-0x800000] ;  /* 0x800000081a167981 */ /* 0x000f24000c1e1b00 */
[----:B------:R-:W-:Y:S02]  /*0360*/  FADD R6, R29, R6 ;  /* 0x000000061d067221 */ /* 0x000fe40000000000 */
[----:B------:R-:W4:Y:S02]  /*0370*/  LDG.E.64 R28, desc[UR8][R26.64+-0x600000] ;  /* 0xa00000081a1c7981 */ /* 0x000f24000c1e1b00 */
[----:B------:R-:W-:-:S04]  /*0380*/  FADD R7, R7, R6 ;  /* 0x0000000607077221 */ /* 0x000fc80000000000 */
[----:B------:R-:W-:Y:S02]  /*0390*/  FADD R8, R7, R8 ;  /* 0x0000000807087221 */ /* 0x000fe40000000000 */
[----:B------:R-:W4:Y:S04]  /*03a0*/  LDG.E.64 R6, desc[UR8][R26.64+-0x400000] ;  /* 0xc00000081a067981 */ /* 0x000f28000c1e1b00 */
[----:B------:R-:W4:Y:S01]  /*03b0*/  LDG.E.64 R26, desc[UR8][R26.64+-0x200000] ;  /* 0xe00000081a1a7981 */ /* 0x000f22000c1e1b00 */
[----:B------:R-:W-:-:S04]  /*03c0*/  FADD R9, R9, R8 ;  /* 0x0000000809097221 */ /* 0x000fc80000000000 */
[----:B------:R-:W-:-:S04]  /*03d0*/  FADD R10, R9, R10 ;  /* 0x0000000a090a7221 */ /* 0x000fc80000000000 */
[----:B------:R-:W-:Y:S01]  /*03e0*/  FADD R11, R11, R10 ;  /* 0x0000000a0b0b7221 */ /* 0x000fe20000000000 */
[----:B------:R-:W-:-:S04]  /*03f0*/  UIADD3 UR6, UPT, UPT, UR6, 0x10, URZ ;  /* 0x0000001006067890 */ /* 0x000fc8000fffe0ff */
[----:B------:R-:W-:Y:S01]  /*0400*/  UISETP.NE.AND UP1, UPT, UR6, URZ, UPT ;  /* 0x000000ff0600728c */ /* 0x000fe2000bf25270 */
[----:B0-----:R-:W-:Y:S02]  /*0410*/  IADD3 R4, P0, PT, R4, 0x2000000, RZ ;  /* 0x0200000004047810 */ /* 0x001fe40007f1e0ff */
[----:B------:R-:W-:Y:S02]  /*0420*/  IADD3 R19, PT, PT, R19, 0x400000, RZ ;  /* 0x0040000013137810 */ /* 0x000fe40007ffe0ff */
[----:B------:R-:W-:Y:S01]  /*0430*/  IADD3.X R5, PT, PT, RZ, R5, RZ, P0, !PT ;  /* 0x00000005ff057210 */ /* 0x000fe200007fe4ff */
[----:B------:R-:W-:Y:S01]  /*0440*/  UIADD3 UR4, UPT, UPT, UR4, 0x400000, URZ ;  /* 0x0040000004047890 */ /* 0x000fe2000fffe0ff */
[----:B---3--:R-:W-:-:S04]  /*0450*/  FADD R12, R11, R12 ;  /* 0x0000000c0b0c7221 */ /* 0x008fc80000000000 */
[----:B------:R-:W-:-:S04]  /*0460*/  FADD R13, R13, R12 ;  /* 0x0000000c0d0d7221 */ /* 0x000fc80000000000 */
[----:B-----5:R-:W-:-:S04]  /*0470*/  FADD R14, R13, R14 ;  /* 0x0000000e0d0e7221 */ /* 0x020fc80000000000 */
[----:B------:R-:W-:-:S04]  /*0480*/  FADD R15, R15, R14 ;  /* 0x0000000e0f0f7221 */ /* 0x000fc80000000000 */
[----:B--2---:R-:W-:-:S04]  /*0490*/  FADD R16, R15, R16 ;  /* 0x000000100f107221 */ /* 0x004fc80000000000 */
[----:B------:R-:W-:-:S04]  /*04a0*/  FADD R17, R17, R16 ;  /* 0x0000001011117221 */ /* 0x000fc80000000000 */
[----:B----4-:R-:W-:-:S04]  /*04b0*/  FADD R24, R17, R24 ;  /* 0x0000001811187221 */ /* 0x010fc80000000000 */
[----:B------:R-:W-:-:S04]  /*04c0*/  FADD R25, R25, R24 ;  /* 0x0000001819197221 */ /* 0x000fc80000000000 */
[----:B------:R-:W-:-:S04]  /*04d0*/  FADD R22, R25, R22 ;  /* 0x0000001619167221 */ /* 0x000fc80000000000 */
[----:B------:R-:W-:-:S04]  /*04e0*/  FADD R23, R23, R22 ;  /* 0x0000001617177221 */ /* 0x000fc80000000000 */
[----:B------:R-:W-:-:S04]  /*04f0*/  FADD R28, R23, R28 ;  /* 0x0000001c171c7221 */ /* 0x000fc80000000000 */
[----:B------:R-:W-:-:S04]  /*0500*/  FADD R29, R29, R28 ;  /* 0x0000001c1d1d7221 */ /* 0x000fc80000000000 */
[----:B------:R-:W-:-:S04]  /*0510*/  FADD R6, R29, R6 ;  /* 0x000000061d067221 */ /* 0x000fc80000000000 */
[----:B------:R-:W-:-:S04]  /*0520*/  FADD R7, R7, R6 ;  /* 0x0000000607077221 */ /* 0x000fc80000000000 */
[----:B------:R-:W-:-:S04]  /*0530*/  FADD R26, R7, R26 ;  /* 0x0000001a071a7221 */ /* 0x000fc80000000000 */
[----:B------:R-:W-:Y:S01]  /*0540*/  FADD R13, R27, R26 ;  /* 0x0000001a1b0d7221 */ /* 0x000fe20000000000 */
[----:B------:R-:W-:Y:S06]  /*0550*/  BRA.U UP1, `(.L_x_2) ;  /* 0xfffffffd01107547 */ /* 0x000fec000b83ffff */
.L_x_1:
[----:B------:R-:W-:Y:S05]  /*0560*/  BRA.U !UP0, `(.L_x_0) ;  /* 0x0000000508347547 */ /* 0x000fea000b800000 */
[----:B------:R-:W-:Y:S02]  /*0570*/  UISETP.GE.U32.AND UP0, UPT, UR7, 0x8, UPT ;  /* 0x000000080700788c */ /* 0x000fe4000bf06070 */
[----:B------:R-:W-:-:S04]  /*0580*/  ULOP3.LUT UR6, UR5, 0x7, URZ, 0xc0, !UPT ;  /* 0x0000000705067892 */ /* 0x000fc8000f8ec0ff */
[----:B------:R-:W-:-:S03]  /*0590*/  UISETP.NE.AND UP1, UPT, UR6, URZ, UPT ;  /* 0x000000ff0600728c */ /* 0x000fc6000bf25270 */
[----:B------:R-:W-:Y:S08]  /*05a0*/  BRA.U !UP0, `(.L_x_3) ;  /* 0x00000001088c7547 */ /* 0x000ff0000b800000 */
[----:B------:R-:W0:Y:S01]  /*05b0*/  LDC.64 R18, c[0x0][0x380] ;  /* 0x0000e000ff127b82 */ /* 0x000e220000000a00 */
[----:B------:R-:W1:Y:S01]  /*05c0*/  LDCU.64 UR10, c[0x0][0x380] ;  /* 0x00007000ff0a77ac */ /* 0x000e620008000a00 */
[C---:B------:R-:W-:Y:S02]  /*05d0*/  IADD3 R3, PT, PT, R21.reuse, UR4, RZ ;  /* 0x0000000415037c10 */ /* 0x040fe4000fffe0ff */
[----:B------:R-:W-:-:S03]  /*05e0*/  IADD3 R0, P0, PT, R21, UR4, RZ ;  /* 0x0000000415007c10 */ /* 0x000fc6000ff1e0ff */
[----:B0-----:R-:W-:Y:S01]  /*05f0*/  IMAD.WIDE.U32 R18, R3, 0x8, R18 ;  /* 0x0000000803127825 */ /* 0x001fe200078e0012 */
[----:B------:R-:W-:Y:S02]  /*0600*/  IADD3.X R3, PT, PT, RZ, RZ, RZ, P0, !PT ;  /* 0x000000ffff037210 */ /* 0x000fe400007fe4ff */
[----:B-1----:R-:W-:-:S03]  /*0610*/  LEA R22, P0, R0, UR10, 0x3 ;  /* 0x0000000a00167c11 */ /* 0x002fc6000f8018ff */
[----:B------:R-:W2:Y:S01]  /*0620*/  LDG.E.64 R18, desc[UR8][R18.64] ;  /* 0x0000000812127981 */ /* 0x000ea2000c1e1b00 */
[----:B------:R-:W-:-:S05]  /*0630*/  LEA.HI.X R23, R0, UR11, R3, 0x3, P0 ;  /* 0x0000000b00177c11 */ /* 0x000fca00080f1c03 */
[----:B------:R-:W3:Y:S04]  /*0640*/  LDG.E.64 R6, desc[UR8][R22.64+0x200000] ;  /* 0x2000000816067981 */ /* 0x000ee8000c1e1b00 */
[----:B------:R-:W4:Y:S01]  /*0650*/  LDG.E.64 R4, desc[UR8][R22.64+0x400000] ;  /* 0x4000000816047981 */ /* 0x000f22000c1e1b00 */
[----:B------:R-:W-:-:S03]  /*0660*/  IADD3 R24, P0, PT, R22, 0x1000000, RZ ;  /* 0x0100000016187810 */ /* 0x000fc60007f1e0ff */
[----:B------:R-:W5:Y:S01]  /*0670*/  LDG.E.64 R2, desc[UR8][R22.64+0x600000] ;  /* 0x6000000816027981 */ /* 0x000f62000c1e1b00 */
[----:B------:R-:W-:-:S05]  /*0680*/  IADD3.X R25, PT, PT, RZ, R23, RZ, P0, !PT ;  /* 0x00000017ff197210 */ /* 0x000fca00007fe4ff */
[----:B------:R-:W5:Y:S04]  /*0690*/  LDG.E.64 R14, desc[UR8][R24.64+-0x800000] ;  /* 0x80000008180e7981 */ /* 0x000f68000c1e1b00 */
[----:B------:R-:W5:Y:S04]  /*06a0*/  LDG.E.64 R10, desc[UR8][R24.64+-0x600000] ;  /* 0xa0000008180a7981 */ /* 0x000f68000c1e1b00 */
[----:B------:R-:W5:Y:S04]  /*06b0*/  LDG.E.64 R8, desc[UR8][R24.64+-0x400000] ;  /* 0xc000000818087981 */ /* 0x000f68000c1e1b00 */
[----:B------:R-:W5:Y:S01]  /*06c0*/  LDG.E.64 R16, desc[UR8][R24.64+-0x200000] ;  /* 0xe000000818107981 */ /* 0x000f62000c1e1b00 */
[----:B------:R-:W-:Y:S01]  /*06d0*/  UIADD3 UR4, UPT, UPT, UR4, 0x200000, URZ ;  /* 0x0020000004047890 */ /* 0x000fe2000fffe0ff */
[----:B--2---:R-:W-:-:S04]  /*06e0*/  FADD R18, R13, R18 ;  /* 0x000000120d127221 */ /* 0x004fc80000000000 */
[----:B------:R-:W-:-:S04]  /*06f0*/  FADD R19, R19, R18 ;  /* 0x0000001213137221 */ /* 0x000fc80000000000 */
[----:B---3--:R-:W-:-:S04]  /*0700*/  FADD R6, R19, R6 ;  /* 0x0000000613067221 */ /* 0x008fc80000000000 */
[----:B------:R-:W-:-:S04]  /*0710*/  FADD R7, R7, R6 ;  /* 0x0000000607077221 */ /* 0x000fc80000000000 */
[----:B----4-:R-:W-:-:S04]  /*0720*/  FADD R4, R7, R4 ;  /* 0x0000000407047221 */ /* 0x010fc80000000000 */
[----:B------:R-:W-:-:S04]  /*0730*/  FADD R5, R5, R4 ;  /* 0x0000000405057221 */ /* 0x000fc80000000000 */
[----:B-----5:R-:W-:-:S04]  /*0740*/  FADD R2, R5, R2 ;  /* 0x0000000205027221 */ /* 0x020fc80000000000 */
        /* <DEDUP_REMOVED lines=8> */
[----:B------:R-:W-:-:S07]  /*07d0*/  FADD R13, R17, R16 ;  /* 0x00000010110d7221 */ /* 0x000fce0000000000 */
.L_x_3:
        /* <DEDUP_REMOVED lines=15> */
[----:B------:R-:W4:Y:S04]  /*08d0*/  LDG.E.64 R10, desc[UR8][R4.64+0x400000] ;  /* 0x40000008040a7981 */ /* 0x000f28000c1e1b00 */
        /* <DEDUP_REMOVED lines=9> */
[----:B------:R-:W-:-:S07]  /*0970*/  FADD R13, R15, R14 ;  /* 0x0000000e0f0d7221 */ /* 0x000fce0000000000 */
.L_x_4:
[----:B------:R-:W-:Y:S05]  /*0980*/  BRA.U !UP1, `(.L_x_0) ;  /* 0x00000001092c7547 */ /* 0x000fea000b800000 */
[----:B------:R-:W0:Y:S01]  /*0990*/  LDC.64 R4, c[0x0][0x380] ;  /* 0x0000e000ff047b82 */ /* 0x000e220000000a00 */
[----:B------:R-:W-:Y:S01]  /*09a0*/  IADD3 R21, PT, PT, R21, UR4, RZ ;  /* 0x0000000415157c10 */ /* 0x000fe2000fffe0ff */
[----:B------:R-:W-:-:S12]  /*09b0*/  UIADD3 UR5, UPT, UPT, -UR5, URZ, URZ ;  /* 0x000000ff05057290 */ /* 0x000fd8000fffe1ff */
.L_x_5:
[----:B0-----:R-:W-:-:S06]  /*09c0*/  IMAD.WIDE.U32 R2, R21, 0x8, R4 ;  /* 0x0000000815027825 */ /* 0x001fcc00078e0004 */
[----:B------:R-:W2:Y:S01]  /*09d0*/  LDG.E.64 R2, desc[UR8][R2.64] ;  /* 0x0000000802027981 */ /* 0x000ea2000c1e1b00 */
[----:B------:R-:W-:Y:S01]  /*09e0*/  UIADD3 UR5, UPT, UPT, UR5, 0x1, URZ ;  /* 0x0000000105057890 */ /* 0x000fe2000fffe0ff */
[----:B------:R-:W-:-:S03]  /*09f0*/  IADD3 R21, PT, PT, R21, 0x40000, RZ ;  /* 0x0004000015157810 */ /* 0x000fc60007ffe0ff */
[----:B------:R-:W-:Y:S01]  /*0a00*/  UISETP.NE.AND UP0, UPT, UR5, URZ, UPT ;  /* 0x000000ff0500728c */ /* 0x000fe2000bf05270 */
[----:B--2---:R-:W-:-:S04]  /*0a10*/  FADD R0, R2, R13 ;  /* 0x0000000d02007221 */ /* 0x004fc80000000000 */
[----:B------:R-:W-:-:S04]  /*0a20*/  FADD R13, R3, R0 ;  /* 0x00000000030d7221 */ /* 0x000fc80000000000 */
[----:B------:R-:W-:Y:S05]  /*0a30*/  BRA.U UP0, `(.L_x_5) ;  /* 0xfffffffd00e07547 */ /* 0x000fea000b83ffff */
.L_x_0:
[----:B------:R-:W0:Y:S01]  /*0a40*/  S2R R0, SR_TID.X ;  /* 0x0000000000007919 */ /* 0x000e220000002100 */
[----:B------:R-:W0:Y:S08]  /*0a50*/  S2UR UR4, SR_CTAID.X ;  /* 0x00000000000479c3 */ /* 0x000e300000002500 */
[----:B------:R-:W1:Y:S08]  /*0a60*/  LDC.64 R2, c[0x0][0x388] ;  /* 0x0000e200ff027b82 */ /* 0x000e700000000a00 */
[----:B------:R-:W2:Y:S01]  /*0a70*/  LDC R4, c[0x0][0x394] ;  /* 0x0000e500ff047b82 */ /* 0x000ea20000000800 */
[----:B0-----:R-:W-:-:S05]  /*0a80*/  IADD3 R11, PT, PT, R0, UR4, RZ ;  /* 0x00000004000b7c10 */ /* 0x001fca000fffe0ff */
[----:B-1----:R-:W-:Y:S01]  /*0a90*/  IMAD.WIDE.U32 R2, R11, 0x4, R2 ;  /* 0x000000040b027825 */ /* 0x002fe200078e0002 */
[----:B--2---:R-:W-:-:S04]  /*0aa0*/  ISETP.GE.AND P0, PT, R4, 0x2, PT ;  /* 0x000000020400780c */ /* 0x004fc80003f06270 */
[----:B------:R0:W-:Y:S01]  /*0ab0*/  STG.E desc[UR8][R2.64], R13 ;  /* 0x0000000d02007986 */ /* 0x0001e2000c101908 */
[----:B------:R-:W-:Y:S08]  /*0ac0*/  BAR.SYNC.DEFER_BLOCKING 0x0 ;  /* 0x0000000000007b1d */ /* 0x000ff00000010000 */
[----:B0-----:R-:W-:Y:S05]  /*0ad0*/  @!P0 EXIT ;  /* 0x000000000000894d */ /* 0x001fea0003800000 */
[----:B------:R-:W0:Y:S01]  /*0ae0*/  LDC.64 R6, c[0x0][0x388] ;  /* 0x0000e200ff067b82 */ /* 0x000e220000000a00 */
[----:B------:R-:W1:Y:S01]  /*0af0*/  LDCU UR6, c[0x0][0x394] ;  /* 0x00007280ff0677ac */ /* 0x000e620008000800 */
[----:B------:R-:W-:-:S05]  /*0b00*/  UMOV UR5, 0x1 ;  /* 0x0000000100057882 */ /* 0x000fca0000000000 */
.L_x_8:
[----:B------:R-:W-:Y:S01]  /*0b10*/  UIADD3 UR4, UPT, UPT, UR5, -0x1, URZ ;  /* 0xffffffff05047890 */ /* 0x000fe2000fffe0ff */
[----:B------:R-:W-:Y:S03]  /*0b20*/  BSSY.RECONVERGENT B0, `(.L_x_6) ;  /* 0x000000d000007945 */ /* 0x000fe60003800200 */
[----:B------:R-:W-:-:S04]  /*0b30*/  ULOP3.LUT UR4, UR5, UR4, URZ, 0xc, !UPT ;  /* 0x0000000405047292 */ /* 0x000fc8000f8e0cff */
[----:B------:R-:W-:-:S04]  /*0b40*/  UPOPC UR4, UR4 ;  /* 0x00000004000472bf */ /* 0x000fc80008000000 */
[----:B-1----:R-:W-:-:S04]  /*0b50*/  USHF.R.U32.HI UR4, URZ, UR4, UR6 ;  /* 0x00000004ff047299 */ /* 0x002fc80008011606 */
[----:B------:R-:W-:-:S06]  /*0b60*/  USHF.R.U32.HI UR4, URZ, 0x1, UR4 ;  /* 0x00000001ff047899 */ /* 0x000fcc0008011604 */
[----:B------:R-:W-:-:S13]  /*0b70*/  ISETP.GE.U32.AND P0, PT, R11, UR4, PT ;  /* 0x000000040b007c0c */ /* 0x000fda000bf06070 */
[----:B------:R-:W-:Y:S05]  /*0b80*/  @P0 BRA `(.L_x_7) ;  /* 0x0000000000180947 */ /* 0x000fea0003800000 */
[----:B------:R-:W-:Y:S01]  /*0b90*/  IADD3 R5, PT, PT, R11, UR4, RZ ;  /* 0x000000040b057c10 */ /* 0x000fe2000fffe0ff */
[----:B------:R-:W2:Y:S04]  /*0ba0*/  LDG.E R0, desc[UR8][R2.64] ;  /* 0x0000000802007981 */ /* 0x000ea8000c1e1900 */
[----:B0-----:R-:W-:-:S06]  /*0bb0*/  IMAD.WIDE.U32 R4, R5, 0x4, R6 ;  /* 0x0000000405047825 */ /* 0x001fcc00078e0006 */
[----:B------:R-:W2:Y:S02]  /*0bc0*/  LDG.E R5, desc[UR8][R4.64] ;  /* 0x0000000804057981 */ /* 0x000ea4000c1e1900 */
[----:B--2---:R-:W-:-:S05]  /*0bd0*/  FADD R9, R0, R5 ;  /* 0x0000000500097221 */ /* 0x004fca0000000000 */
[----:B------:R1:W-:Y:S02]  /*0be0*/  STG.E desc[UR8][R2.64], R9 ;  /* 0x0000000902007986 */ /* 0x0003e4000c101908 */
.L_x_7:
[----:B------:R-:W-:Y:S05]  /*0bf0*/  BSYNC.RECONVERGENT B0 ;  /* 0x0000000000007941 */ /* 0x000fea0003800200 */
.L_x_6:
[----:B------:R-:W-:Y:S01]  /*0c00*/  BAR.SYNC.DEFER_BLOCKING 0x0 ;  /* 0x0000000000007b1d */ /* 0x000fe20000010000 */
[----:B------:R-:W-:-:S04]  /*0c10*/  USHF.L.U32 UR5, UR5, 0x1, URZ ;  /* 0x0000000105057899 */ /* 0x000fc800080006ff */
[----:B------:R-:W-:-:S09]  /*0c20*/  UISETP.GE.AND UP0, UPT, UR5, UR6, UPT ;  /* 0x000000060500728c */ /* 0x000fd2000bf06270 */
[----:B------:R-:W-:Y:S05]  /*0c30*/  BRA.U !UP0, `(.L_x_8) ;  /* 0xfffffffd08b47547 */ /* 0x000fea000b83ffff */
[----:B------:R-:W-:Y:S05]  /*0c40*/  EXIT ;  /* 0x000000000000794d */ /* 0x000fea0003800000 */
.L_x_9:
[----:B------:R-:W-:-:S00]  /*0c50*/  BRA `(.L_x_9) ;  /* 0xfffffffc00fc7947 */ /* 0x000fc0000383ffff */
[----:B------:R-:W-:-:S00]  /*0c60*/  NOP ;  /* 0x0000000000007918 */ /* 0x000fc00000000000 */
        /* <DEDUP_REMOVED lines=9> */
.L_x_10:


//--------------------- .nv.shared.reserved.0     --------------------------
	.section	.nv.shared.reserved.0,"aw",@nobits
	.weak		__nv_reservedSMEM_offset_0_alias
	.size		__nv_reservedSMEM_offset_0_alias, 0, 64
	.other		__nv_reservedSMEM_offset_0_alias,@"STO_CUDA_RESERVED_SHARED STV_DEFAULT"
__nv_reservedSMEM_offset_0_alias:
	.zero		0
	.zero		64


//--------------------- .nv.constant0._Z17reduction_complexPfS_ii --------------------------
	.section	.nv.constant0._Z17reduction_complexPfS_ii,"a",@progbits
	.sectionflags	@""
	.align	4
.nv.constant0._Z17reduction_complexPfS_ii:
	.zero		920


//--------------------- SYMBOLS --------------------------

	.type		.nv.reservedSmem.offset0,@object
	.size		.nv.reservedSmem.offset0,0x4
